//
// Generated by NVIDIA NVVM Compiler
//
// Compiler Build ID: CL-36424714
// Cuda compilation tools, release 13.0, V13.0.88
// Based on NVVM 20.0.0
//

.version 9.0
.target sm_100
.address_size 64

	// .globl	_Z6kernelPdS_S_i

.visible .entry _Z6kernelPdS_S_i(
	.param .u64 .ptr .align 1 _Z6kernelPdS_S_i_param_0,
	.param .u64 .ptr .align 1 _Z6kernelPdS_S_i_param_1,
	.param .u64 .ptr .align 1 _Z6kernelPdS_S_i_param_2,
	.param .u32 _Z6kernelPdS_S_i_param_3
)
{
	.reg .pred 	%p<2>;
	.reg .b32 	%r<9>;
	.reg .b64 	%rd<15>;
	.reg .b64 	%fd<7>;

	ld.param.u64 	%rd4, [_Z6kernelPdS_S_i_param_0];
	ld.param.u64 	%rd5, [_Z6kernelPdS_S_i_param_1];
	ld.param.u64 	%rd6, [_Z6kernelPdS_S_i_param_2];
	ld.param.u32 	%r2, [_Z6kernelPdS_S_i_param_3];
	cvta.to.global.u64 	%rd7, %rd6;
	cvta.to.global.u64 	%rd8, %rd5;
	cvta.to.global.u64 	%rd9, %rd4;
	mov.u32 	%r3, %ctaid.x;
	mov.u32 	%r4, %ntid.x;
	mov.u32 	%r5, %tid.x;
	mad.lo.s32 	%r6, %r3, %r4, %r5;
	mov.u32 	%r7, %nctaid.x;
	mul.lo.s32 	%r1, %r4, %r7;
	mul.wide.s32 	%rd10, %r6, 8;
	add.s64 	%rd1, %rd9, %rd10;
	ld.global.f64 	%fd1, [%rd1];
	add.s64 	%rd2, %rd8, %rd10;
	ld.global.f64 	%fd2, [%rd2];
	add.f64 	%fd3, %fd1, %fd2;
	add.s64 	%rd3, %rd7, %rd10;
	st.global.f64 	[%rd3], %fd3;
	sub.s32 	%r8, %r2, %r1;
	setp.ge.s32 	%p1, %r6, %r8;
	@%p1 bra 	$L__BB0_2;
	mul.wide.s32 	%rd11, %r1, 8;
	add.s64 	%rd12, %rd1, %rd11;
	ld.global.f64 	%fd4, [%rd12];
	add.s64 	%rd13, %rd2, %rd11;
	ld.global.f64 	%fd5, [%rd13];
	add.f64 	%fd6, %fd4, %fd5;
	add.s64 	%rd14, %rd3, %rd11;
	st.global.f64 	[%rd14], %fd6;
$L__BB0_2:
	ret;

}


// ===== COMPILED SASS (sm_100) =====

	.target	sm_100

	.elftype	@"ET_EXEC"


//--------------------- .note.nv.tkinfo           --------------------------
	.section	.note.nv.tkinfo,"",@"SHT_NOTE"
	.sectionflags	@"SHF_NOTE_NV_TKINFO"
	.tkinfo
        /*0018*/ 	.word	0x00000002
        /*0030*/ 	.string	""
        /*0030*/ 	.string	"ptxas"
        /*0030*/ 	.string	"Cuda compilation tools, release 13.0, V13.0.88"
        /*0030*/ 	.string	"Build cuda_13.0.r13.0/compiler.36424714_0"
        /*0030*/ 	.string	"-arch sm_100 -m 64 "



//--------------------- .note.nv.cuinfo           --------------------------
	.section	.note.nv.cuinfo,"",@"SHT_NOTE"
	.sectionflags	@"SHF_NOTE_NV_CUINFO"
        /*0018*/ 	.short	0x0002
        /*001a*/ 	.short	0x0064
        /*001c*/ 	.short	0x0082
	.zero		2


//--------------------- .nv.info                  --------------------------
	.section	.nv.info,"",@"SHT_CUDA_INFO"
	.align	4


	//----- nvinfo : EIATTR_REGCOUNT
	.align		4
        /*0000*/ 	.byte	0x04, 0x2f
        /*0002*/ 	.short	(.L_1 - .L_0)
	.align		4
.L_0:
        /*0004*/ 	.word	index@(_Z6kernelPdS_S_i)
        /*0008*/ 	.word	0x00000012


	//----- nvinfo : EIATTR_FRAME_SIZE
	.align		4
.L_1:
        /*000c*/ 	.byte	0x04, 0x11
        /*000e*/ 	.short	(.L_3 - .L_2)
	.align		4
.L_2:
        /*0010*/ 	.word	index@(_Z6kernelPdS_S_i)
        /*0014*/ 	.word	0x00000000


	//----- nvinfo : EIATTR_MIN_STACK_SIZE
	.align		4
.L_3:
        /*0018*/ 	.byte	0x04, 0x12
        /*001a*/ 	.short	(.L_5 - .L_4)
	.align		4
.L_4:
        /*001c*/ 	.word	index@(_Z6kernelPdS_S_i)
        /*0020*/ 	.word	0x00000000
.L_5:


//--------------------- .nv.compat                --------------------------
	.section	.nv.compat,"",@"SHT_CUDA_COMPAT_INFO"
	.align	4
        /*0000*/ 	.byte	0x02, 0x09, 0x00, 0x00, 0x02, 0x02, 0x01, 0x00, 0x02, 0x05, 0x05, 0x00, 0x03, 0x07, 0x01, 0x01
        /*0010*/ 	.byte	0x02, 0x03, 0x00, 0x00, 0x02, 0x06, 0x01, 0x00, 0x04, 0x0b, 0x08, 0x00, 0x01, 0x00, 0x00, 0x00
        /*0020*/ 	.byte	0x00, 0x00, 0x00, 0x00


//--------------------- .nv.info._Z6kernelPdS_S_i --------------------------
	.section	.nv.info._Z6kernelPdS_S_i,"",@"SHT_CUDA_INFO"
	.sectionflags	@""
	.align	4


	//----- nvinfo : EIATTR_CUDA_API_VERSION
	.align		4
        /*0000*/ 	.byte	0x04, 0x37
        /*0002*/ 	.short	(.L_7 - .L_6)
.L_6:
        /*0004*/ 	.word	0x00000082


	//----- nvinfo : EIATTR_KPARAM_INFO
	.align		4
.L_7:
        /*0008*/ 	.byte	0x04, 0x17
        /*000a*/ 	.short	(.L_9 - .L_8)
.L_8:
        /*000c*/ 	.word	0x00000000
        /*0010*/ 	.short	0x0003
        /*0012*/ 	.short	0x0018
        /*0014*/ 	.byte	0x00, 0xf0, 0x11, 0x00


	//----- nvinfo : EIATTR_KPARAM_INFO
	.align		4
.L_9:
        /*0018*/ 	.byte	0x04, 0x17
        /*001a*/ 	.short	(.L_11 - .L_10)
.L_10:
        /*001c*/ 	.word	0x00000000
        /*0020*/ 	.short	0x0002
        /*0022*/ 	.short	0x0010
        /*0024*/ 	.byte	0x00, 0xf5, 0x21, 0x00


	//----- nvinfo : EIATTR_KPARAM_INFO
	.align		4
.L_11:
        /*0028*/ 	.byte	0x04, 0x17
        /*002a*/ 	.short	(.L_13 - .L_12)
.L_12:
        /*002c*/ 	.word	0x00000000
        /*0030*/ 	.short	0x0001
        /*0032*/ 	.short	0x0008
        /*0034*/ 	.byte	0x00, 0xf5, 0x21, 0x00


	//----- nvinfo : EIATTR_KPARAM_INFO
	.align		4
.L_13:
        /*0038*/ 	.byte	0x04, 0x17
        /*003a*/ 	.short	(.L_15 - .L_14)
.L_14:
        /*003c*/ 	.word	0x00000000
        /*0040*/ 	.short	0x0000
        /*0042*/ 	.short	0x0000
        /*0044*/ 	.byte	0x00, 0xf5, 0x21, 0x00


	//----- nvinfo : EIATTR_SPARSE_MMA_MASK
	.align		4
.L_15:
        /*0048*/ 	.byte	0x03, 0x50
        /*004a*/ 	.short	0x0000


	//----- nvinfo : EIATTR_MAXREG_COUNT
	.align		4
        /*004c*/ 	.byte	0x03, 0x1b
        /*004e*/ 	.short	0x00ff


	//----- nvinfo : EIATTR_MERCURY_ISA_VERSION
	.align		4
        /*0050*/ 	.byte	0x03, 0x5f
        /*0052*/ 	.short	0x0101


	//----- nvinfo : EIATTR_VRC_CTA_INIT_COUNT
	.align		4
        /*0054*/ 	.byte	0x02, 0x4a
	.zero		1
	.zero		1


	//----- nvinfo : EIATTR_EXIT_INSTR_OFFSETS
	.align		4
        /*0058*/ 	.byte	0x04, 0x1c
        /*005a*/ 	.short	(.L_17 - .L_16)


	//   ....[0]....
.L_16:
        /*005c*/ 	.word	0x00000150


	//   ....[1]....
        /*0060*/ 	.word	0x000001d0


	//----- nvinfo : EIATTR_CBANK_PARAM_SIZE
	.align		4
.L_17:
        /*0064*/ 	.byte	0x03, 0x19
        /*0066*/ 	.short	0x001c


	//----- nvinfo : EIATTR_PARAM_CBANK
	.align		4
        /*0068*/ 	.byte	0x04, 0x0a
        /*006a*/ 	.short	(.L_19 - .L_18)
	.align		4
.L_18:
        /*006c*/ 	.word	index@(.nv.constant0._Z6kernelPdS_S_i)
        /*0070*/ 	.short	0x0380
        /*0072*/ 	.short	0x001c


	//----- nvinfo : EIATTR_SW_WAR
	.align		4
.L_19:
        /*0074*/ 	.byte	0x04, 0x36
        /*0076*/ 	.short	(.L_21 - .L_20)
.L_20:
        /*0078*/ 	.word	0x00000008
.L_21:


//--------------------- .nv.callgraph             --------------------------
	.section	.nv.callgraph,"",@"SHT_CUDA_CALLGRAPH"
	.align	4
	.sectionentsize	8
	.align		4
        /*0000*/ 	.word	0x00000000
	.align		4
        /*0004*/ 	.word	0xffffffff
	.align		4
        /*0008*/ 	.word	0x00000000
	.align		4
        /*000c*/ 	.word	0xfffffffe
	.align		4
        /*0010*/ 	.word	0x00000000
	.align		4
        /*0014*/ 	.word	0xfffffffd
	.align		4
        /*0018*/ 	.word	0x00000000
	.align		4
        /*001c*/ 	.word	0xfffffffc


//--------------------- .text._Z6kernelPdS_S_i    --------------------------
	.section	.text._Z6kernelPdS_S_i,"ax",@progbits
	.align	128
        .global         _Z6kernelPdS_S_i
        .type           _Z6kernelPdS_S_i,@function
        .size           _Z6kernelPdS_S_i,(.L_x_1 - _Z6kernelPdS_S_i)
        .other          _Z6kernelPdS_S_i,@"STO_CUDA_ENTRY STV_DEFAULT"
_Z6kernelPdS_S_i:
.text._Z6kernelPdS_S_i:
[----:B------:R-:W-:Y:S01]  /*0000*/  LDC R1, c[0x0][0x37c] ;  /* 0x0000df00ff017b82 */ /* 0x000fe20000000800 */
[----:B------:R-:W0:Y:S07]  /*0010*/  S2R R0, SR_TID.X ;  /* 0x0000000000007919 */ /* 0x000e2e0000002100 */
[----:B------:R-:W0:Y:S01]  /*0020*/  S2UR UR6, SR_CTAID.X ;  /* 0x00000000000679c3 */ /* 0x000e220000002500 */
[----:B------:R-:W1:Y:S01]  /*0030*/  LDCU.64 UR4, c[0x0][0x358] ;  /* 0x00006b00ff0477ac */ /* 0x000e620008000a00 */
[----:B------:R-:W2:Y:S06]  /*0040*/  LDCU UR7, c[0x0][0x398] ;  /* 0x00007300ff0777ac */ /* 0x000eac0008000800 */
[----:B------:R-:W0:Y:S08]  /*0050*/  LDC R15, c[0x0][0x360] ;  /* 0x0000d800ff0f7b82 */ /* 0x000e300000000800 */
[----:B------:R-:W3:Y:S08]  /*0060*/  LDC.64 R2, c[0x0][0x380] ;  /* 0x0000e000ff027b82 */ /* 0x000ef00000000a00 */
[----:B------:R-:W4:Y:S01]  /*0070*/  LDC.64 R6, c[0x0][0x388] ;  /* 0x0000e200ff067b82 */ /* 0x000f220000000a00 */
[----:B0-----:R-:W-:-:S07]  /*0080*/  IMAD R13, R15, UR6, R0 ;  /* 0x000000060f0d7c24 */ /* 0x001fce000f8e0200 */
[----:B------:R-:W0:Y:S01]  /*0090*/  LDC.64 R10, c[0x0][0x390] ;  /* 0x0000e400ff0a7b82 */ /* 0x000e220000000a00 */
[----:B---3--:R-:W-:-:S05]  /*00a0*/  IMAD.WIDE R2, R13, 0x8, R2 ;  /* 0x000000080d027825 */ /* 0x008fca00078e0202 */
[----:B-1----:R-:W3:Y:S01]  /*00b0*/  LDG.E.64 R4, desc[UR4][R2.64] ;  /* 0x0000000402047981 */ /* 0x002ee2000c1e1b00 */
[----:B----4-:R-:W-:-:S05]  /*00c0*/  IMAD.WIDE R6, R13, 0x8, R6 ;  /* 0x000000080d067825 */ /* 0x010fca00078e0206 */
[----:B------:R-:W3:Y:S01]  /*00d0*/  LDG.E.64 R8, desc[UR4][R6.64] ;  /* 0x0000000406087981 */ /* 0x000ee2000c1e1b00 */
[----:B------:R-:W1:Y:S02]  /*00e0*/  LDCU UR6, c[0x0][0x370] ;  /* 0x00006e00ff0677ac */ /* 0x000e640008000800 */
[----:B-1----:R-:W-:-:S05]  /*00f0*/  IMAD R15, R15, UR6, RZ ;  /* 0x000000060f0f7c24 */ /* 0x002fca000f8e02ff */
[----:B--2---:R-:W-:-:S04]  /*0100*/  IADD3 R0, PT, PT, -R15, UR7, RZ ;  /* 0x000000070f007c10 */ /* 0x004fc8000fffe1ff */
[C---:B------:R-:W-:Y:S01]  /*0110*/  ISETP.GE.AND P0, PT, R13.reuse, R0, PT ;  /* 0x000000000d00720c */ /* 0x040fe20003f06270 */
[----:B---3--:R-:W-:Y:S01]  /*0120*/  DADD R4, R4, R8 ;  /* 0x0000000004047229 */ /* 0x008fe20000000008 */
[----:B0-----:R-:W-:-:S06]  /*0130*/  IMAD.WIDE R8, R13, 0x8, R10 ;  /* 0x000000080d087825 */ /* 0x001fcc00078e020a */
[----:B------:R0:W-:Y:S05]  /*0140*/  STG.E.64 desc[UR4][R8.64], R4 ;  /* 0x0000000408007986 */ /* 0x0001ea000c101b04 */
[----:B------:R-:W-:Y:S05]  /*0150*/  @P0 EXIT ;  /* 0x000000000000094d */ /* 0x000fea0003800000 */
[----:B------:R-:W-:-:S04]  /*0160*/  IMAD.WIDE R2, R15, 0x8, R2 ;  /* 0x000000080f027825 */ /* 0x000fc800078e0202 */
[C---:B------:R-:W-:Y:S02]  /*0170*/  IMAD.WIDE R6, R15.reuse, 0x8, R6 ;  /* 0x000000080f067825 */ /* 0x040fe400078e0206 */
[----:B------:R-:W2:Y:S04]  /*0180*/  LDG.E.64 R2, desc[UR4][R2.64] ;  /* 0x0000000402027981 */ /* 0x000ea8000c1e1b00 */
[----:B------:R-:W2:Y:S01]  /*0190*/  LDG.E.64 R6, desc[UR4][R6.64] ;  /* 0x0000000406067981 */ /* 0x000ea2000c1e1b00 */
[----:B0-----:R-:W-:Y:S01]  /*01a0*/  IMAD.WIDE R8, R15, 0x8, R8 ;  /* 0x000000080f087825 */ /* 0x001fe200078e0208 */
[----:B--2---:R-:W-:-:S07]  /*01b0*/  DADD R4, R2, R6 ;  /* 0x0000000002047229 */ /* 0x004fce0000000006 */
[----:B------:R-:W-:Y:S01]  /*01c0*/  STG.E.64 desc[UR4][R8.64], R4 ;  /* 0x0000000408007986 */ /* 0x000fe2000c101b04 */
[----:B------:R-:W-:Y:S05]  /*01d0*/  EXIT ;  /* 0x000000000000794d */ /* 0x000fea0003800000 */
.L_x_0:
[----:B------:R-:W-:-:S00]  /*01e0*/  BRA `(.L_x_0) ;  /* 0xfffffffc00fc7947 */ /* 0x000fc0000383ffff */
[----:B------:R-:W-:-:S00]  /*01f0*/  NOP ;  /* 0x0000000000007918 */ /* 0x000fc00000000000 */
        /* <DEDUP_REMOVED lines=8> */
.L_x_1:


//--------------------- .nv.shared.reserved.0     --------------------------
	.section	.nv.shared.reserved.0,"aw",@nobits
	.weak		__nv_reservedSMEM_offset_0_alias
	.size		__nv_reservedSMEM_offset_0_alias, 0, 64
	.other		__nv_reservedSMEM_offset_0_alias,@"STO_CUDA_RESERVED_SHARED STV_DEFAULT"
__nv_reservedSMEM_offset_0_alias:
	.zero		0
	.zero		64


//--------------------- .nv.constant0._Z6kernelPdS_S_i --------------------------
	.section	.nv.constant0._Z6kernelPdS_S_i,"a",@progbits
	.sectionflags	@""
	.align	4
.nv.constant0._Z6kernelPdS_S_i:
	.zero		924


//--------------------- SYMBOLS --------------------------

	.type		.nv.reservedSmem.offset0,@object
	.size		.nv.reservedSmem.offset0,0x4
